//
// Generated by NVIDIA NVVM Compiler
//
// Compiler Build ID: CL-36424714
// Cuda compilation tools, release 13.0, V13.0.88
// Based on NVVM 20.0.0
//

.version 9.0
.target sm_100
.address_size 64

	// .globl	_Z24Convolution2DTiledKernelPfS_ii
.const .align 4 .b8 CONST_FILTER[36];
// _ZZ24Convolution2DTiledKernelPfS_iiE12shared_array has been demoted

.visible .entry _Z24Convolution2DTiledKernelPfS_ii(
	.param .u64 .ptr .align 1 _Z24Convolution2DTiledKernelPfS_ii_param_0,
	.param .u64 .ptr .align 1 _Z24Convolution2DTiledKernelPfS_ii_param_1,
	.param .u32 _Z24Convolution2DTiledKernelPfS_ii_param_2,
	.param .u32 _Z24Convolution2DTiledKernelPfS_ii_param_3
)
{
	.reg .pred 	%p<22>;
	.reg .b32 	%r<22>;
	.reg .b32 	%f<29>;
	.reg .b64 	%rd<9>;
	// demoted variable
	.shared .align 4 .b8 _ZZ24Convolution2DTiledKernelPfS_iiE12shared_array[64];
	ld.param.u64 	%rd1, [_Z24Convolution2DTiledKernelPfS_ii_param_0];
	ld.param.u64 	%rd2, [_Z24Convolution2DTiledKernelPfS_ii_param_1];
	ld.param.u32 	%r7, [_Z24Convolution2DTiledKernelPfS_ii_param_2];
	ld.param.u32 	%r8, [_Z24Convolution2DTiledKernelPfS_ii_param_3];
	mov.u32 	%r9, %ctaid.x;
	shl.b32 	%r10, %r9, 1;
	mov.u32 	%r11, %tid.x;
	add.s32 	%r1, %r11, -1;
	add.s32 	%r2, %r1, %r10;
	mov.u32 	%r12, %ctaid.y;
	shl.b32 	%r13, %r12, 1;
	mov.u32 	%r3, %tid.y;
	add.s32 	%r4, %r13, %r3;
	add.s32 	%r5, %r4, -1;
	setp.ne.s32 	%p1, %r4, 0;
	setp.le.s32 	%p2, %r4, %r8;
	and.pred  	%p3, %p1, %p2;
	setp.gt.s32 	%p4, %r2, -1;
	setp.lt.s32 	%p5, %r2, %r7;
	and.pred  	%p6, %p4, %p5;
	and.pred  	%p8, %p3, %p6;
	shl.b32 	%r14, %r3, 4;
	mov.u32 	%r15, _ZZ24Convolution2DTiledKernelPfS_iiE12shared_array;
	add.s32 	%r16, %r15, %r14;
	shl.b32 	%r17, %r11, 2;
	add.s32 	%r6, %r16, %r17;
	not.pred 	%p9, %p8;
	@%p9 bra 	$L__BB0_2;
	cvta.to.global.u64 	%rd3, %rd1;
	mad.lo.s32 	%r19, %r7, %r5, %r2;
	mul.wide.s32 	%rd4, %r19, 4;
	add.s64 	%rd5, %rd3, %rd4;
	ld.global.f32 	%f1, [%rd5];
	st.shared.f32 	[%r6], %f1;
	bra.uni 	$L__BB0_3;
$L__BB0_2:
	mov.b32 	%r18, 0;
	st.shared.u32 	[%r6], %r18;
$L__BB0_3:
	bar.sync 	0;
	setp.lt.s32 	%p10, %r2, 0;
	setp.ge.s32 	%p11, %r2, %r7;
	or.pred  	%p12, %p10, %p11;
	setp.eq.s32 	%p13, %r4, 0;
	or.pred  	%p14, %p13, %p12;
	setp.gt.s32 	%p15, %r4, %r8;
	or.pred  	%p16, %p15, %p14;
	@%p16 bra 	$L__BB0_6;
	setp.gt.u32 	%p17, %r1, 1;
	setp.eq.s32 	%p18, %r3, 0;
	setp.gt.u32 	%p19, %r3, 2;
	or.pred  	%p20, %p17, %p19;
	or.pred  	%p21, %p20, %p18;
	@%p21 bra 	$L__BB0_6;
	ld.const.f32 	%f2, [CONST_FILTER];
	ld.shared.f32 	%f3, [%r6+-20];
	fma.rn.f32 	%f4, %f2, %f3, 0f00000000;
	ld.const.f32 	%f5, [CONST_FILTER+4];
	ld.shared.f32 	%f6, [%r6+-16];
	fma.rn.f32 	%f7, %f5, %f6, %f4;
	ld.const.f32 	%f8, [CONST_FILTER+8];
	ld.shared.f32 	%f9, [%r6+-12];
	fma.rn.f32 	%f10, %f8, %f9, %f7;
	ld.const.f32 	%f11, [CONST_FILTER+12];
	ld.shared.f32 	%f12, [%r6+-4];
	fma.rn.f32 	%f13, %f11, %f12, %f10;
	ld.const.f32 	%f14, [CONST_FILTER+16];
	ld.shared.f32 	%f15, [%r6];
	fma.rn.f32 	%f16, %f14, %f15, %f13;
	ld.const.f32 	%f17, [CONST_FILTER+20];
	ld.shared.f32 	%f18, [%r6+4];
	fma.rn.f32 	%f19, %f17, %f18, %f16;
	ld.const.f32 	%f20, [CONST_FILTER+24];
	ld.shared.f32 	%f21, [%r6+12];
	fma.rn.f32 	%f22, %f20, %f21, %f19;
	ld.const.f32 	%f23, [CONST_FILTER+28];
	ld.shared.f32 	%f24, [%r6+16];
	fma.rn.f32 	%f25, %f23, %f24, %f22;
	ld.const.f32 	%f26, [CONST_FILTER+32];
	ld.shared.f32 	%f27, [%r6+20];
	fma.rn.f32 	%f28, %f26, %f27, %f25;
	mad.lo.s32 	%r21, %r7, %r5, %r2;
	cvta.to.global.u64 	%rd6, %rd2;
	mul.wide.s32 	%rd7, %r21, 4;
	add.s64 	%rd8, %rd6, %rd7;
	st.global.f32 	[%rd8], %f28;
$L__BB0_6:
	ret;

}


// ===== COMPILED SASS (sm_100) =====

	.target	sm_100

	.elftype	@"ET_EXEC"


//--------------------- .note.nv.tkinfo           --------------------------
	.section	.note.nv.tkinfo,"",@"SHT_NOTE"
	.sectionflags	@"SHF_NOTE_NV_TKINFO"
	.tkinfo
        /*0018*/ 	.word	0x00000002
        /*0030*/ 	.string	""
        /*0030*/ 	.string	"ptxas"
        /*0030*/ 	.string	"Cuda compilation tools, release 13.0, V13.0.88"
        /*0030*/ 	.string	"Build cuda_13.0.r13.0/compiler.36424714_0"
        /*0030*/ 	.string	"-arch sm_100 -m 64 "



//--------------------- .note.nv.cuinfo           --------------------------
	.section	.note.nv.cuinfo,"",@"SHT_NOTE"
	.sectionflags	@"SHF_NOTE_NV_CUINFO"
        /*0018*/ 	.short	0x0002
        /*001a*/ 	.short	0x0064
        /*001c*/ 	.short	0x0082
	.zero		2


//--------------------- .nv.info                  --------------------------
	.section	.nv.info,"",@"SHT_CUDA_INFO"
	.align	4


	//----- nvinfo : EIATTR_REGCOUNT
	.align		4
        /*0000*/ 	.byte	0x04, 0x2f
        /*0002*/ 	.short	(.L_2 - .L_1)
	.align		4
.L_1:
        /*0004*/ 	.word	index@(_Z24Convolution2DTiledKernelPfS_ii)
        /*0008*/ 	.word	0x00000018


	//----- nvinfo : EIATTR_FRAME_SIZE
	.align		4
.L_2:
        /*000c*/ 	.byte	0x04, 0x11
        /*000e*/ 	.short	(.L_4 - .L_3)
	.align		4
.L_3:
        /*0010*/ 	.word	index@(_Z24Convolution2DTiledKernelPfS_ii)
        /*0014*/ 	.word	0x00000000


	//----- nvinfo : EIATTR_MIN_STACK_SIZE
	.align		4
.L_4:
        /*0018*/ 	.byte	0x04, 0x12
        /*001a*/ 	.short	(.L_6 - .L_5)
	.align		4
.L_5:
        /*001c*/ 	.word	index@(_Z24Convolution2DTiledKernelPfS_ii)
        /*0020*/ 	.word	0x00000000
.L_6:


//--------------------- .nv.compat                --------------------------
	.section	.nv.compat,"",@"SHT_CUDA_COMPAT_INFO"
	.align	4
        /*0000*/ 	.byte	0x02, 0x09, 0x00, 0x00, 0x02, 0x02, 0x01, 0x00, 0x02, 0x05, 0x05, 0x00, 0x03, 0x07, 0x01, 0x01
        /*0010*/ 	.byte	0x02, 0x03, 0x00, 0x00, 0x02, 0x06, 0x01, 0x00, 0x04, 0x0b, 0x08, 0x00, 0x09, 0x00, 0x00, 0x00
        /*0020*/ 	.byte	0x00, 0x00, 0x00, 0x00


//--------------------- .nv.info._Z24Convolution2DTiledKernelPfS_ii --------------------------
	.section	.nv.info._Z24Convolution2DTiledKernelPfS_ii,"",@"SHT_CUDA_INFO"
	.sectionflags	@""
	.align	4


	//----- nvinfo : EIATTR_CUDA_API_VERSION
	.align		4
        /*0000*/ 	.byte	0x04, 0x37
        /*0002*/ 	.short	(.L_8 - .L_7)
.L_7:
        /*0004*/ 	.word	0x00000082


	//----- nvinfo : EIATTR_KPARAM_INFO
	.align		4
.L_8:
        /*0008*/ 	.byte	0x04, 0x17
        /*000a*/ 	.short	(.L_10 - .L_9)
.L_9:
        /*000c*/ 	.word	0x00000000
        /*0010*/ 	.short	0x0003
        /*0012*/ 	.short	0x0014
        /*0014*/ 	.byte	0x00, 0xf0, 0x11, 0x00


	//----- nvinfo : EIATTR_KPARAM_INFO
	.align		4
.L_10:
        /*0018*/ 	.byte	0x04, 0x17
        /*001a*/ 	.short	(.L_12 - .L_11)
.L_11:
        /*001c*/ 	.word	0x00000000
        /*0020*/ 	.short	0x0002
        /*0022*/ 	.short	0x0010
        /*0024*/ 	.byte	0x00, 0xf0, 0x11, 0x00


	//----- nvinfo : EIATTR_KPARAM_INFO
	.align		4
.L_12:
        /*0028*/ 	.byte	0x04, 0x17
        /*002a*/ 	.short	(.L_14 - .L_13)
.L_13:
        /*002c*/ 	.word	0x00000000
        /*0030*/ 	.short	0x0001
        /*0032*/ 	.short	0x0008
        /*0034*/ 	.byte	0x00, 0xf5, 0x21, 0x00


	//----- nvinfo : EIATTR_KPARAM_INFO
	.align		4
.L_14:
        /*0038*/ 	.byte	0x04, 0x17
        /*003a*/ 	.short	(.L_16 - .L_15)
.L_15:
        /*003c*/ 	.word	0x00000000
        /*0040*/ 	.short	0x0000
        /*0042*/ 	.short	0x0000
        /*0044*/ 	.byte	0x00, 0xf5, 0x21, 0x00


	//----- nvinfo : EIATTR_SPARSE_MMA_MASK
	.align		4
.L_16:
        /*0048*/ 	.byte	0x03, 0x50
        /*004a*/ 	.short	0x0000


	//----- nvinfo : EIATTR_MAXREG_COUNT
	.align		4
        /*004c*/ 	.byte	0x03, 0x1b
        /*004e*/ 	.short	0x00ff


	//----- nvinfo : EIATTR_NUM_BARRIERS
	.align		4
        /*0050*/ 	.byte	0x02, 0x4c
        /*0052*/ 	.byte	0x01
	.zero		1


	//----- nvinfo : EIATTR_MERCURY_ISA_VERSION
	.align		4
        /*0054*/ 	.byte	0x03, 0x5f
        /*0056*/ 	.short	0x0101


	//----- nvinfo : EIATTR_VRC_CTA_INIT_COUNT
	.align		4
        /*0058*/ 	.byte	0x02, 0x4a
	.zero		1
	.zero		1


	//----- nvinfo : EIATTR_EXIT_INSTR_OFFSETS
	.align		4
        /*005c*/ 	.byte	0x04, 0x1c
        /*005e*/ 	.short	(.L_18 - .L_17)


	//   ....[0]....
.L_17:
        /*0060*/ 	.word	0x00000200


	//   ....[1]....
        /*0064*/ 	.word	0x00000240


	//   ....[2]....
        /*0068*/ 	.word	0x000003e0


	//----- nvinfo : EIATTR_CBANK_PARAM_SIZE
	.align		4
.L_18:
        /*006c*/ 	.byte	0x03, 0x19
        /*006e*/ 	.short	0x0018


	//----- nvinfo : EIATTR_PARAM_CBANK
	.align		4
        /*0070*/ 	.byte	0x04, 0x0a
        /*0072*/ 	.short	(.L_20 - .L_19)
	.align		4
.L_19:
        /*0074*/ 	.word	index@(.nv.constant0._Z24Convolution2DTiledKernelPfS_ii)
        /*0078*/ 	.short	0x0380
        /*007a*/ 	.short	0x0018


	//----- nvinfo : EIATTR_SW_WAR
	.align		4
.L_20:
        /*007c*/ 	.byte	0x04, 0x36
        /*007e*/ 	.short	(.L_22 - .L_21)
.L_21:
        /*0080*/ 	.word	0x00000008
.L_22:


//--------------------- .nv.callgraph             --------------------------
	.section	.nv.callgraph,"",@"SHT_CUDA_CALLGRAPH"
	.align	4
	.sectionentsize	8
	.align		4
        /*0000*/ 	.word	0x00000000
	.align		4
        /*0004*/ 	.word	0xffffffff
	.align		4
        /*0008*/ 	.word	0x00000000
	.align		4
        /*000c*/ 	.word	0xfffffffe
	.align		4
        /*0010*/ 	.word	0x00000000
	.align		4
        /*0014*/ 	.word	0xfffffffd
	.align		4
        /*0018*/ 	.word	0x00000000
	.align		4
        /*001c*/ 	.word	0xfffffffc


//--------------------- .nv.constant3             --------------------------
	.section	.nv.constant3,"a",@progbits
	.align	4
.nv.constant3:
	.type		CONST_FILTER,@object
	.size		CONST_FILTER,(.L_0 - CONST_FILTER)
CONST_FILTER:
	.zero		36
.L_0:


//--------------------- .text._Z24Convolution2DTiledKernelPfS_ii --------------------------
	.section	.text._Z24Convolution2DTiledKernelPfS_ii,"ax",@progbits
	.align	128
        .global         _Z24Convolution2DTiledKernelPfS_ii
        .type           _Z24Convolution2DTiledKernelPfS_ii,@function
        .size           _Z24Convolution2DTiledKernelPfS_ii,(.L_x_1 - _Z24Convolution2DTiledKernelPfS_ii)
        .other          _Z24Convolution2DTiledKernelPfS_ii,@"STO_CUDA_ENTRY STV_DEFAULT"
_Z24Convolution2DTiledKernelPfS_ii:
.text._Z24Convolution2DTiledKernelPfS_ii:
[----:B------:R-:W-:Y:S01]  /*0000*/  LDC R1, c[0x0][0x37c] ;  /* 0x0000df00ff017b82 */ /* 0x000fe20000000800 */
[----:B------:R-:W0:Y:S01]  /*0010*/  S2R R8, SR_TID.X ;  /* 0x0000000000087919 */ /* 0x000e220000002100 */
[----:B------:R-:W1:Y:S01]  /*0020*/  LDCU.64 UR8, c[0x0][0x390] ;  /* 0x00007200ff0877ac */ /* 0x000e620008000a00 */
[----:B------:R-:W2:Y:S01]  /*0030*/  S2R R3, SR_CTAID.X ;  /* 0x0000000000037919 */ /* 0x000ea20000002500 */
[----:B------:R-:W3:Y:S01]  /*0040*/  LDCU.64 UR6, c[0x0][0x358] ;  /* 0x00006b00ff0677ac */ /* 0x000ee20008000a00 */
[----:B------:R-:W4:Y:S01]  /*0050*/  S2R R6, SR_CTAID.Y ;  /* 0x0000000000067919 */ /* 0x000f220000002600 */
[----:B------:R-:W4:Y:S01]  /*0060*/  S2R R9, SR_TID.Y ;  /* 0x0000000000097919 */ /* 0x000f220000002200 */
[----:B0-----:R-:W-:-:S05]  /*0070*/  IADD3 R0, PT, PT, R8, -0x1, RZ ;  /* 0xffffffff08007810 */ /* 0x001fca0007ffe0ff */
[----:B--2---:R-:W-:-:S05]  /*0080*/  IMAD R4, R3, 0x2, R0 ;  /* 0x0000000203047824 */ /* 0x004fca00078e0200 */
[----:B-1----:R-:W-:Y:S02]  /*0090*/  ISETP.GE.AND P1, PT, R4, UR8, PT ;  /* 0x0000000804007c0c */ /* 0x002fe4000bf26270 */
[----:B----4-:R-:W-:Y:S02]  /*00a0*/  LEA R6, R6, R9, 0x1 ;  /* 0x0000000906067211 */ /* 0x010fe400078e08ff */
[----:B------:R-:W-:Y:S02]  /*00b0*/  ISETP.GT.AND P1, PT, R4, -0x1, !P1 ;  /* 0xffffffff0400780c */ /* 0x000fe40004f24270 */
[C---:B------:R-:W-:Y:S02]  /*00c0*/  ISETP.GT.AND P0, PT, R6.reuse, UR9, PT ;  /* 0x0000000906007c0c */ /* 0x040fe4000bf04270 */
[C---:B------:R-:W-:Y:S02]  /*00d0*/  IADD3 R5, PT, PT, R6.reuse, -0x1, RZ ;  /* 0xffffffff06057810 */ /* 0x040fe40007ffe0ff */
[----:B------:R-:W-:-:S04]  /*00e0*/  ISETP.NE.AND P0, PT, R6, RZ, !P0 ;  /* 0x000000ff0600720c */ /* 0x000fc80004705270 */
[----:B------:R-:W-:-:S13]  /*00f0*/  PLOP3.LUT P0, PT, P0, P1, PT, 0x80, 0x8 ;  /* 0x000000000008781c */ /* 0x000fda0000703070 */
[----:B------:R-:W0:Y:S01]  /*0100*/  @P0 LDC.64 R2, c[0x0][0x380] ;  /* 0x0000e000ff020b82 */ /* 0x000e220000000a00 */
[----:B------:R-:W-:-:S04]  /*0110*/  @P0 IMAD R7, R5, UR8, R4 ;  /* 0x0000000805070c24 */ /* 0x000fc8000f8e0204 */
[----:B0-----:R-:W-:-:S06]  /*0120*/  @P0 IMAD.WIDE R2, R7, 0x4, R2 ;  /* 0x0000000407020825 */ /* 0x001fcc00078e0202 */
[----:B---3--:R-:W2:Y:S01]  /*0130*/  @P0 LDG.E R2, desc[UR6][R2.64] ;  /* 0x0000000602020981 */ /* 0x008ea2000c1e1900 */
[----:B------:R-:W0:Y:S01]  /*0140*/  S2UR UR5, SR_CgaCtaId ;  /* 0x00000000000579c3 */ /* 0x000e220000008800 */
[----:B------:R-:W-:Y:S01]  /*0150*/  UMOV UR4, 0x400 ;  /* 0x0000040000047882 */ /* 0x000fe20000000000 */
[----:B------:R-:W-:-:S04]  /*0160*/  ISETP.GE.AND P1, PT, R4, UR8, PT ;  /* 0x0000000804007c0c */ /* 0x000fc8000bf26270 */
[----:B------:R-:W-:-:S04]  /*0170*/  ISETP.LT.OR P1, PT, R4, RZ, P1 ;  /* 0x000000ff0400720c */ /* 0x000fc80000f21670 */
[----:B------:R-:W-:-:S04]  /*0180*/  ISETP.EQ.OR P1, PT, R6, RZ, P1 ;  /* 0x000000ff0600720c */ /* 0x000fc80000f22670 */
[----:B------:R-:W-:Y:S01]  /*0190*/  ISETP.GT.OR P1, PT, R6, UR9, P1 ;  /* 0x0000000906007c0c */ /* 0x000fe20008f24670 */
[----:B0-----:R-:W-:-:S06]  /*01a0*/  ULEA UR4, UR5, UR4, 0x18 ;  /* 0x0000000405047291 */ /* 0x001fcc000f8ec0ff */
[----:B------:R-:W-:-:S05]  /*01b0*/  LEA R7, R9, UR4, 0x4 ;  /* 0x0000000409077c11 */ /* 0x000fca000f8e20ff */
[----:B------:R-:W-:-:S05]  /*01c0*/  IMAD R7, R8, 0x4, R7 ;  /* 0x0000000408077824 */ /* 0x000fca00078e0207 */
[----:B--2---:R0:W-:Y:S04]  /*01d0*/  @P0 STS [R7], R2 ;  /* 0x0000000207000388 */ /* 0x0041e80000000800 */
[----:B------:R0:W-:Y:S01]  /*01e0*/  @!P0 STS [R7], RZ ;  /* 0x000000ff07008388 */ /* 0x0001e20000000800 */
[----:B------:R-:W-:Y:S06]  /*01f0*/  BAR.SYNC.DEFER_BLOCKING 0x0 ;  /* 0x0000000000007b1d */ /* 0x000fec0000010000 */
[----:B------:R-:W-:Y:S05]  /*0200*/  @P1 EXIT ;  /* 0x000000000000194d */ /* 0x000fea0003800000 */
[----:B------:R-:W-:-:S04]  /*0210*/  ISETP.GT.U32.AND P0, PT, R9, 0x2, PT ;  /* 0x000000020900780c */ /* 0x000fc80003f04070 */
[----:B------:R-:W-:-:S04]  /*0220*/  ISETP.GT.U32.OR P0, PT, R0, 0x1, P0 ;  /* 0x000000010000780c */ /* 0x000fc80000704470 */
[----:B------:R-:W-:-:S13]  /*0230*/  ISETP.EQ.OR P0, PT, R9, RZ, P0 ;  /* 0x000000ff0900720c */ /* 0x000fda0000702670 */
[----:B------:R-:W-:Y:S05]  /*0240*/  @P0 EXIT ;  /* 0x000000000000094d */ /* 0x000fea0003800000 */
[----:B------:R-:W1:Y:S01]  /*0250*/  LDS R0, [R7+-0x14] ;  /* 0xffffec0007007984 */ /* 0x000e620000000800 */
[----:B------:R-:W1:Y:S01]  /*0260*/  LDCU.128 UR12, c[0x3][URZ] ;  /* 0x00c00000ff0c77ac */ /* 0x000e620008000c00 */
[----:B------:R-:W-:Y:S02]  /*0270*/  IMAD R5, R5, UR8, R4 ;  /* 0x0000000805057c24 */ /* 0x000fe4000f8e0204 */
[----:B------:R-:W2:Y:S01]  /*0280*/  LDS R3, [R7+-0x10] ;  /* 0xfffff00007037984 */ /* 0x000ea20000000800 */
[----:B------:R-:W3:Y:S03]  /*0290*/  LDCU.128 UR16, c[0x3][0x10] ;  /* 0x00c00200ff1077ac */ /* 0x000ee60008000c00 */
[----:B------:R-:W4:Y:S01]  /*02a0*/  LDS R9, [R7+-0xc] ;  /* 0xfffff40007097984 */ /* 0x000f220000000800 */
[----:B------:R-:W5:Y:S03]  /*02b0*/  LDCU UR4, c[0x3][0x20] ;  /* 0x00c00400ff0477ac */ /* 0x000f660008000800 */
[----:B------:R-:W3:Y:S04]  /*02c0*/  LDS R11, [R7+-0x4] ;  /* 0xfffffc00070b7984 */ /* 0x000ee80000000800 */
[----:B------:R-:W5:Y:S04]  /*02d0*/  LDS R13, [R7] ;  /* 0x00000000070d7984 */ /* 0x000f680000000800 */
[----:B------:R-:W5:Y:S04]  /*02e0*/  LDS R15, [R7+0x4] ;  /* 0x00000400070f7984 */ /* 0x000f680000000800 */
[----:B------:R-:W5:Y:S04]  /*02f0*/  LDS R17, [R7+0xc] ;  /* 0x00000c0007117984 */ /* 0x000f680000000800 */
[----:B------:R-:W5:Y:S04]  /*0300*/  LDS R19, [R7+0x10] ;  /* 0x0000100007137984 */ /* 0x000f680000000800 */
[----:B------:R-:W5:Y:S01]  /*0310*/  LDS R21, [R7+0x14] ;  /* 0x0000140007157984 */ /* 0x000f620000000800 */
[----:B-1----:R-:W-:-:S04]  /*0320*/  FFMA R0, R0, UR12, RZ ;  /* 0x0000000c00007c23 */ /* 0x002fc800080000ff */
[----:B--2---:R-:W-:Y:S02]  /*0330*/  FFMA R0, R3, UR13, R0 ;  /* 0x0000000d03007c23 */ /* 0x004fe40008000000 */
[----:B0-----:R-:W0:Y:S02]  /*0340*/  LDC.64 R2, c[0x0][0x388] ;  /* 0x0000e200ff027b82 */ /* 0x001e240000000a00 */
[----:B----4-:R-:W-:-:S04]  /*0350*/  FFMA R0, R9, UR14, R0 ;  /* 0x0000000e09007c23 */ /* 0x010fc80008000000 */
[----:B---3--:R-:W-:-:S04]  /*0360*/  FFMA R0, R11, UR15, R0 ;  /* 0x0000000f0b007c23 */ /* 0x008fc80008000000 */
[----:B-----5:R-:W-:-:S04]  /*0370*/  FFMA R0, R13, UR16, R0 ;  /* 0x000000100d007c23 */ /* 0x020fc80008000000 */
[----:B------:R-:W-:-:S04]  /*0380*/  FFMA R0, R15, UR17, R0 ;  /* 0x000000110f007c23 */ /* 0x000fc80008000000 */
[----:B------:R-:W-:-:S04]  /*0390*/  FFMA R0, R17, UR18, R0 ;  /* 0x0000001211007c23 */ /* 0x000fc80008000000 */
[----:B------:R-:W-:Y:S01]  /*03a0*/  FFMA R0, R19, UR19, R0 ;  /* 0x0000001313007c23 */ /* 0x000fe20008000000 */
[----:B0-----:R-:W-:-:S04]  /*03b0*/  IMAD.WIDE R2, R5, 0x4, R2 ;  /* 0x0000000405027825 */ /* 0x001fc800078e0202 */
[----:B------:R-:W-:-:S05]  /*03c0*/  FFMA R21, R21, UR4, R0 ;  /* 0x0000000415157c23 */ /* 0x000fca0008000000 */
[----:B------:R-:W-:Y:S01]  /*03d0*/  STG.E desc[UR6][R2.64], R21 ;  /* 0x0000001502007986 */ /* 0x000fe2000c101906 */
[----:B------:R-:W-:Y:S05]  /*03e0*/  EXIT ;  /* 0x000000000000794d */ /* 0x000fea0003800000 */
.L_x_0:
[----:B------:R-:W-:-:S00]  /*03f0*/  BRA `(.L_x_0) ;  /* 0xfffffffc00fc7947 */ /* 0x000fc0000383ffff */
[----:B------:R-:W-:-:S00]  /*0400*/  NOP ;  /* 0x0000000000007918 */ /* 0x000fc00000000000 */
[----:B------:R-:W-:-:S00]  /*0410*/  NOP ;  /* 0x0000000000007918 */ /* 0x000fc00000000000 */
[----:B------:R-:W-:-:S00]  /*0420*/  NOP ;  /* 0x0000000000007918 */ /* 0x000fc00000000000 */
[----:B------:R-:W-:-:S00]  /*0430*/  NOP ;  /* 0x0000000000007918 */ /* 0x000fc00000000000 */
[----:B------:R-:W-:-:S00]  /*0440*/  NOP ;  /* 0x0000000000007918 */ /* 0x000fc00000000000 */
[----:B------:R-:W-:-:S00]  /*0450*/  NOP ;  /* 0x0000000000007918 */ /* 0x000fc00000000000 */
[----:B------:R-:W-:-:S00]  /*0460*/  NOP ;  /* 0x0000000000007918 */ /* 0x000fc00000000000 */
[----:B------:R-:W-:-:S00]  /*0470*/  NOP ;  /* 0x0000000000007918 */ /* 0x000fc00000000000 */
.L_x_1:


//--------------------- .nv.shared._Z24Convolution2DTiledKernelPfS_ii --------------------------
	.section	.nv.shared._Z24Convolution2DTiledKernelPfS_ii,"aw",@nobits
	.sectionflags	@""
	.align	4
.nv.shared._Z24Convolution2DTiledKernelPfS_ii:
	.zero		1088


//--------------------- .nv.shared.reserved.0     --------------------------
	.section	.nv.shared.reserved.0,"aw",@nobits
	.weak		__nv_reservedSMEM_offset_0_alias
	.size		__nv_reservedSMEM_offset_0_alias, 0, 64
	.other		__nv_reservedSMEM_offset_0_alias,@"STO_CUDA_RESERVED_SHARED STV_DEFAULT"
__nv_reservedSMEM_offset_0_alias:
	.zero		0
	.zero		64


//--------------------- .nv.constant0._Z24Convolution2DTiledKernelPfS_ii --------------------------
	.section	.nv.constant0._Z24Convolution2DTiledKernelPfS_ii,"a",@progbits
	.sectionflags	@""
	.align	4
.nv.constant0._Z24Convolution2DTiledKernelPfS_ii:
	.zero		920


//--------------------- SYMBOLS --------------------------

	.type		.nv.reservedSmem.offset0,@object
	.size		.nv.reservedSmem.offset0,0x4
	.type		.nv.reservedSmem.cap,@object
	.size		.nv.reservedSmem.cap,0x4
